//
// Generated by NVIDIA NVVM Compiler
//
// Compiler Build ID: CL-36424714
// Cuda compilation tools, release 13.0, V13.0.88
// Based on NVVM 20.0.0
//

.version 9.0
.target sm_100
.address_size 64

	// .globl	oned_cp

.visible .entry oned_cp(
	.param .u64 .ptr .align 1 oned_cp_param_0,
	.param .u64 .ptr .align 1 oned_cp_param_1
)
{
	.reg .b32 	%r<2>;
	.reg .b32 	%f<2>;
	.reg .b64 	%rd<8>;

	ld.param.u64 	%rd1, [oned_cp_param_0];
	ld.param.u64 	%rd2, [oned_cp_param_1];
	cvta.to.global.u64 	%rd3, %rd1;
	cvta.to.global.u64 	%rd4, %rd2;
	mov.u32 	%r1, %ctaid.x;
	mul.wide.u32 	%rd5, %r1, 4;
	add.s64 	%rd6, %rd4, %rd5;
	ld.global.f32 	%f1, [%rd6];
	add.s64 	%rd7, %rd3, %rd5;
	st.global.f32 	[%rd7], %f1;
	ret;

}


// ===== COMPILED SASS (sm_100) =====

	.target	sm_100

	.elftype	@"ET_EXEC"


//--------------------- .note.nv.tkinfo           --------------------------
	.section	.note.nv.tkinfo,"",@"SHT_NOTE"
	.sectionflags	@"SHF_NOTE_NV_TKINFO"
	.tkinfo
        /*0018*/ 	.word	0x00000002
        /*0030*/ 	.string	""
        /*0030*/ 	.string	"ptxas"
        /*0030*/ 	.string	"Cuda compilation tools, release 13.0, V13.0.88"
        /*0030*/ 	.string	"Build cuda_13.0.r13.0/compiler.36424714_0"
        /*0030*/ 	.string	"-arch sm_100 -m 64 "



//--------------------- .note.nv.cuinfo           --------------------------
	.section	.note.nv.cuinfo,"",@"SHT_NOTE"
	.sectionflags	@"SHF_NOTE_NV_CUINFO"
        /*0018*/ 	.short	0x0002
        /*001a*/ 	.short	0x0064
        /*001c*/ 	.short	0x0082
	.zero		2


//--------------------- .nv.info                  --------------------------
	.section	.nv.info,"",@"SHT_CUDA_INFO"
	.align	4


	//----- nvinfo : EIATTR_REGCOUNT
	.align		4
        /*0000*/ 	.byte	0x04, 0x2f
        /*0002*/ 	.short	(.L_1 - .L_0)
	.align		4
.L_0:
        /*0004*/ 	.word	index@(oned_cp)
        /*0008*/ 	.word	0x0000000a


	//----- nvinfo : EIATTR_FRAME_SIZE
	.align		4
.L_1:
        /*000c*/ 	.byte	0x04, 0x11
        /*000e*/ 	.short	(.L_3 - .L_2)
	.align		4
.L_2:
        /*0010*/ 	.word	index@(oned_cp)
        /*0014*/ 	.word	0x00000000


	//----- nvinfo : EIATTR_MIN_STACK_SIZE
	.align		4
.L_3:
        /*0018*/ 	.byte	0x04, 0x12
        /*001a*/ 	.short	(.L_5 - .L_4)
	.align		4
.L_4:
        /*001c*/ 	.word	index@(oned_cp)
        /*0020*/ 	.word	0x00000000
.L_5:


//--------------------- .nv.compat                --------------------------
	.section	.nv.compat,"",@"SHT_CUDA_COMPAT_INFO"
	.align	4
        /*0000*/ 	.byte	0x02, 0x09, 0x00, 0x00, 0x02, 0x02, 0x01, 0x00, 0x02, 0x05, 0x05, 0x00, 0x03, 0x07, 0x01, 0x01
        /*0010*/ 	.byte	0x02, 0x03, 0x00, 0x00, 0x02, 0x06, 0x01, 0x00, 0x04, 0x0b, 0x08, 0x00, 0x09, 0x00, 0x00, 0x00
        /*0020*/ 	.byte	0x00, 0x00, 0x00, 0x00


//--------------------- .nv.info.oned_cp          --------------------------
	.section	.nv.info.oned_cp,"",@"SHT_CUDA_INFO"
	.sectionflags	@""
	.align	4


	//----- nvinfo : EIATTR_CUDA_API_VERSION
	.align		4
        /*0000*/ 	.byte	0x04, 0x37
        /*0002*/ 	.short	(.L_7 - .L_6)
.L_6:
        /*0004*/ 	.word	0x00000082


	//----- nvinfo : EIATTR_KPARAM_INFO
	.align		4
.L_7:
        /*0008*/ 	.byte	0x04, 0x17
        /*000a*/ 	.short	(.L_9 - .L_8)
.L_8:
        /*000c*/ 	.word	0x00000000
        /*0010*/ 	.short	0x0001
        /*0012*/ 	.short	0x0008
        /*0014*/ 	.byte	0x00, 0xf5, 0x21, 0x00


	//----- nvinfo : EIATTR_KPARAM_INFO
	.align		4
.L_9:
        /*0018*/ 	.byte	0x04, 0x17
        /*001a*/ 	.short	(.L_11 - .L_10)
.L_10:
        /*001c*/ 	.word	0x00000000
        /*0020*/ 	.short	0x0000
        /*0022*/ 	.short	0x0000
        /*0024*/ 	.byte	0x00, 0xf5, 0x21, 0x00


	//----- nvinfo : EIATTR_SPARSE_MMA_MASK
	.align		4
.L_11:
        /*0028*/ 	.byte	0x03, 0x50
        /*002a*/ 	.short	0x0000


	//----- nvinfo : EIATTR_MAXREG_COUNT
	.align		4
        /*002c*/ 	.byte	0x03, 0x1b
        /*002e*/ 	.short	0x00ff


	//----- nvinfo : EIATTR_MERCURY_ISA_VERSION
	.align		4
        /*0030*/ 	.byte	0x03, 0x5f
        /*0032*/ 	.short	0x0101


	//----- nvinfo : EIATTR_VRC_CTA_INIT_COUNT
	.align		4
        /*0034*/ 	.byte	0x02, 0x4a
	.zero		1
	.zero		1


	//----- nvinfo : EIATTR_EXIT_INSTR_OFFSETS
	.align		4
        /*0038*/ 	.byte	0x04, 0x1c
        /*003a*/ 	.short	(.L_13 - .L_12)


	//   ....[0]....
.L_12:
        /*003c*/ 	.word	0x00000090


	//----- nvinfo : EIATTR_CBANK_PARAM_SIZE
	.align		4
.L_13:
        /*0040*/ 	.byte	0x03, 0x19
        /*0042*/ 	.short	0x0010


	//----- nvinfo : EIATTR_PARAM_CBANK
	.align		4
        /*0044*/ 	.byte	0x04, 0x0a
        /*0046*/ 	.short	(.L_15 - .L_14)
	.align		4
.L_14:
        /*0048*/ 	.word	index@(.nv.constant0.oned_cp)
        /*004c*/ 	.short	0x0380
        /*004e*/ 	.short	0x0010


	//----- nvinfo : EIATTR_SW_WAR
	.align		4
.L_15:
        /*0050*/ 	.byte	0x04, 0x36
        /*0052*/ 	.short	(.L_17 - .L_16)
.L_16:
        /*0054*/ 	.word	0x00000008
.L_17:


//--------------------- .nv.callgraph             --------------------------
	.section	.nv.callgraph,"",@"SHT_CUDA_CALLGRAPH"
	.align	4
	.sectionentsize	8
	.align		4
        /*0000*/ 	.word	0x00000000
	.align		4
        /*0004*/ 	.word	0xffffffff
	.align		4
        /*0008*/ 	.word	0x00000000
	.align		4
        /*000c*/ 	.word	0xfffffffe
	.align		4
        /*0010*/ 	.word	0x00000000
	.align		4
        /*0014*/ 	.word	0xfffffffd
	.align		4
        /*0018*/ 	.word	0x00000000
	.align		4
        /*001c*/ 	.word	0xfffffffc


//--------------------- .text.oned_cp             --------------------------
	.section	.text.oned_cp,"ax",@progbits
	.align	128
        .global         oned_cp
        .type           oned_cp,@function
        .size           oned_cp,(.L_x_1 - oned_cp)
        .other          oned_cp,@"STO_CUDA_ENTRY STV_DEFAULT"
oned_cp:
.text.oned_cp:
[----:B------:R-:W-:Y:S01]  /*0000*/  LDC R1, c[0x0][0x37c] ;  /* 0x0000df00ff017b82 */ /* 0x000fe20000000800 */
[----:B------:R-:W0:Y:S07]  /*0010*/  S2R R7, SR_CTAID.X ;  /* 0x0000000000077919 */ /* 0x000e2e0000002500 */
[----:B------:R-:W0:Y:S01]  /*0020*/  LDC.64 R2, c[0x0][0x388] ;  /* 0x0000e200ff027b82 */ /* 0x000e220000000a00 */
[----:B------:R-:W1:Y:S07]  /*0030*/  LDCU.64 UR4, c[0x0][0x358] ;  /* 0x00006b00ff0477ac */ /* 0x000e6e0008000a00 */
[----:B------:R-:W2:Y:S01]  /*0040*/  LDC.64 R4, c[0x0][0x380] ;  /* 0x0000e000ff047b82 */ /* 0x000ea20000000a00 */
[----:B0-----:R-:W-:-:S06]  /*0050*/  IMAD.WIDE.U32 R2, R7, 0x4, R2 ;  /* 0x0000000407027825 */ /* 0x001fcc00078e0002 */
[----:B-1----:R-:W3:Y:S01]  /*0060*/  LDG.E R3, desc[UR4][R2.64] ;  /* 0x0000000402037981 */ /* 0x002ee2000c1e1900 */
[----:B--2---:R-:W-:-:S05]  /*0070*/  IMAD.WIDE.U32 R4, R7, 0x4, R4 ;  /* 0x0000000407047825 */ /* 0x004fca00078e0004 */
[----:B---3--:R-:W-:Y:S01]  /*0080*/  STG.E desc[UR4][R4.64], R3 ;  /* 0x0000000304007986 */ /* 0x008fe2000c101904 */
[----:B------:R-:W-:Y:S05]  /*0090*/  EXIT ;  /* 0x000000000000794d */ /* 0x000fea0003800000 */
.L_x_0:
[----:B------:R-:W-:-:S00]  /*00a0*/  BRA `(.L_x_0) ;  /* 0xfffffffc00fc7947 */ /* 0x000fc0000383ffff */
[----:B------:R-:W-:-:S00]  /*00b0*/  NOP ;  /* 0x0000000000007918 */ /* 0x000fc00000000000 */
        /* <DEDUP_REMOVED lines=12> */
.L_x_1:


//--------------------- .nv.shared.reserved.0     --------------------------
	.section	.nv.shared.reserved.0,"aw",@nobits
	.weak		__nv_reservedSMEM_offset_0_alias
	.size		__nv_reservedSMEM_offset_0_alias, 0, 64
	.other		__nv_reservedSMEM_offset_0_alias,@"STO_CUDA_RESERVED_SHARED STV_DEFAULT"
__nv_reservedSMEM_offset_0_alias:
	.zero		0
	.zero		64


//--------------------- .nv.constant0.oned_cp     --------------------------
	.section	.nv.constant0.oned_cp,"a",@progbits
	.sectionflags	@""
	.align	4
.nv.constant0.oned_cp:
	.zero		912


//--------------------- SYMBOLS --------------------------

	.type		.nv.reservedSmem.offset0,@object
	.size		.nv.reservedSmem.offset0,0x4
